//
// Generated by NVIDIA NVVM Compiler
//
// Compiler Build ID: CL-36424714
// Cuda compilation tools, release 13.0, V13.0.88
// Based on NVVM 20.0.0
//

.version 9.0
.target sm_100
.address_size 64

	// .globl	_Z23compute_next_generationPiS_S_S_iii

.visible .entry _Z23compute_next_generationPiS_S_S_iii(
	.param .u64 .ptr .align 1 _Z23compute_next_generationPiS_S_S_iii_param_0,
	.param .u64 .ptr .align 1 _Z23compute_next_generationPiS_S_S_iii_param_1,
	.param .u64 .ptr .align 1 _Z23compute_next_generationPiS_S_S_iii_param_2,
	.param .u64 .ptr .align 1 _Z23compute_next_generationPiS_S_S_iii_param_3,
	.param .u32 _Z23compute_next_generationPiS_S_S_iii_param_4,
	.param .u32 _Z23compute_next_generationPiS_S_S_iii_param_5,
	.param .u32 _Z23compute_next_generationPiS_S_S_iii_param_6
)
{
	.reg .pred 	%p<41>;
	.reg .b32 	%r<67>;
	.reg .b64 	%rd<33>;

	ld.param.u64 	%rd10, [_Z23compute_next_generationPiS_S_S_iii_param_0];
	ld.param.u64 	%rd7, [_Z23compute_next_generationPiS_S_S_iii_param_1];
	ld.param.u64 	%rd8, [_Z23compute_next_generationPiS_S_S_iii_param_2];
	ld.param.u64 	%rd9, [_Z23compute_next_generationPiS_S_S_iii_param_3];
	ld.param.u32 	%r22, [_Z23compute_next_generationPiS_S_S_iii_param_4];
	ld.param.u32 	%r24, [_Z23compute_next_generationPiS_S_S_iii_param_5];
	ld.param.u32 	%r26, [_Z23compute_next_generationPiS_S_S_iii_param_6];
	cvta.to.global.u64 	%rd1, %rd10;
	mov.u32 	%r27, %ctaid.x;
	mov.u32 	%r28, %ntid.x;
	mov.u32 	%r29, %tid.x;
	mad.lo.s32 	%r1, %r27, %r28, %r29;
	mov.u32 	%r30, %ctaid.y;
	mov.u32 	%r31, %ntid.y;
	mov.u32 	%r32, %tid.y;
	mad.lo.s32 	%r33, %r30, %r31, %r32;
	mul.lo.s32 	%r3, %r22, %r33;
	add.s32 	%r4, %r3, %r1;
	setp.ge.s32 	%p3, %r1, %r22;
	setp.lt.s32 	%p4, %r33, %r24;
	add.s32 	%r34, %r26, %r24;
	setp.ge.s32 	%p5, %r33, %r34;
	or.pred  	%p6, %p3, %p5;
	or.pred  	%p7, %p6, %p4;
	@%p7 bra 	$L__BB0_20;
	setp.lt.s32 	%p8, %r1, 1;
	setp.ne.s32 	%p9, %r33, 0;
	add.s32 	%r36, %r33, -1;
	setp.le.s32 	%p10, %r36, %r26;
	and.pred  	%p1, %p9, %p10;
	not.pred 	%p11, %p1;
	sub.s32 	%r5, %r3, %r22;
	cvt.s64.s32 	%rd2, %r1;
	cvt.s64.s32 	%rd11, %r5;
	add.s64 	%rd12, %rd11, %rd2;
	shl.b64 	%rd13, %rd12, 2;
	add.s64 	%rd3, %rd1, %rd13;
	mov.b32 	%r60, 0;
	or.pred  	%p12, %p8, %p11;
	@%p12 bra 	$L__BB0_3;
	ld.global.u32 	%r60, [%rd3+-4];
$L__BB0_3:
	setp.lt.s32 	%p13, %r1, 1;
	setp.gt.s32 	%p14, %r33, %r26;
	cvt.s64.s32 	%rd14, %r3;
	add.s64 	%rd15, %rd14, %rd2;
	shl.b64 	%rd16, %rd15, 2;
	add.s64 	%rd4, %rd1, %rd16;
	or.pred  	%p15, %p13, %p14;
	@%p15 bra 	$L__BB0_5;
	ld.global.u32 	%r37, [%rd4+-4];
	add.s32 	%r60, %r37, %r60;
$L__BB0_5:
	setp.lt.s32 	%p16, %r1, 1;
	setp.ge.s32 	%p17, %r33, %r26;
	add.s32 	%r38, %r3, %r22;
	cvt.s64.s32 	%rd17, %r38;
	add.s64 	%rd18, %rd17, %rd2;
	shl.b64 	%rd19, %rd18, 2;
	add.s64 	%rd5, %rd1, %rd19;
	or.pred  	%p18, %p16, %p17;
	@%p18 bra 	$L__BB0_7;
	ld.global.u32 	%r39, [%rd5+-4];
	add.s32 	%r60, %r39, %r60;
$L__BB0_7:
	setp.lt.s32 	%p19, %r1, 0;
	or.pred  	%p21, %p19, %p11;
	@%p21 bra 	$L__BB0_9;
	add.s32 	%r40, %r5, %r1;
	mul.wide.s32 	%rd20, %r40, 4;
	add.s64 	%rd21, %rd1, %rd20;
	ld.global.u32 	%r41, [%rd21];
	add.s32 	%r60, %r41, %r60;
$L__BB0_9:
	setp.lt.s32 	%p22, %r1, 0;
	setp.ge.s32 	%p23, %r33, %r26;
	or.pred  	%p24, %p22, %p23;
	@%p24 bra 	$L__BB0_11;
	add.s32 	%r42, %r4, %r22;
	mul.wide.s32 	%rd22, %r42, 4;
	add.s64 	%rd23, %rd1, %rd22;
	ld.global.u32 	%r43, [%rd23];
	add.s32 	%r60, %r43, %r60;
$L__BB0_11:
	add.s32 	%r44, %r1, 1;
	setp.gt.s32 	%p25, %r1, -2;
	setp.lt.s32 	%p26, %r44, %r22;
	and.pred  	%p2, %p25, %p26;
	and.pred  	%p27, %p2, %p1;
	not.pred 	%p28, %p27;
	@%p28 bra 	$L__BB0_13;
	ld.global.u32 	%r45, [%rd3+4];
	add.s32 	%r60, %r45, %r60;
$L__BB0_13:
	setp.gt.s32 	%p29, %r33, %r26;
	not.pred 	%p30, %p2;
	or.pred  	%p31, %p30, %p29;
	@%p31 bra 	$L__BB0_15;
	ld.global.u32 	%r46, [%rd4+4];
	add.s32 	%r60, %r46, %r60;
$L__BB0_15:
	setp.ge.s32 	%p32, %r33, %r26;
	or.pred  	%p34, %p30, %p32;
	@%p34 bra 	$L__BB0_17;
	ld.global.u32 	%r47, [%rd5+4];
	add.s32 	%r60, %r47, %r60;
$L__BB0_17:
	mul.wide.s32 	%rd24, %r4, 4;
	add.s64 	%rd6, %rd1, %rd24;
	ld.global.u32 	%r48, [%rd6];
	setp.eq.s32 	%p35, %r48, 1;
	and.b32  	%r49, %r60, -2;
	setp.eq.s32 	%p36, %r49, 2;
	setp.eq.s32 	%p37, %r60, 3;
	selp.u32 	%r50, -1, 0, %p37;
	selp.u32 	%r51, -1, 0, %p36;
	selp.b32 	%r52, %r51, %r50, %p35;
	and.b32  	%r53, %r52, 1;
	setp.eq.b32 	%p38, %r53, 1;
	cvta.to.global.u64 	%rd25, %rd7;
	add.s64 	%rd26, %rd25, %rd24;
	st.global.u32 	[%rd26], %r53;
	not.pred 	%p39, %p38;
	@%p39 bra 	$L__BB0_20;
	cvta.to.global.u64 	%rd27, %rd8;
	add.s64 	%rd29, %rd27, %rd24;
	ld.global.u32 	%r54, [%rd29];
	add.s32 	%r55, %r54, 1;
	st.global.u32 	[%rd29], %r55;
	ld.global.u32 	%r56, [%rd6];
	setp.ne.s32 	%p40, %r56, 1;
	@%p40 bra 	$L__BB0_20;
	cvta.to.global.u64 	%rd30, %rd9;
	add.s64 	%rd32, %rd30, %rd24;
	ld.global.u32 	%r57, [%rd32];
	add.s32 	%r58, %r57, 1;
	st.global.u32 	[%rd32], %r58;
$L__BB0_20:
	ret;

}


// ===== COMPILED SASS (sm_100) =====

	.target	sm_100

	.elftype	@"ET_EXEC"


//--------------------- .note.nv.tkinfo           --------------------------
	.section	.note.nv.tkinfo,"",@"SHT_NOTE"
	.sectionflags	@"SHF_NOTE_NV_TKINFO"
	.tkinfo
        /*0018*/ 	.word	0x00000002
        /*0030*/ 	.string	""
        /*0030*/ 	.string	"ptxas"
        /*0030*/ 	.string	"Cuda compilation tools, release 13.0, V13.0.88"
        /*0030*/ 	.string	"Build cuda_13.0.r13.0/compiler.36424714_0"
        /*0030*/ 	.string	"-arch sm_100 -m 64 "



//--------------------- .note.nv.cuinfo           --------------------------
	.section	.note.nv.cuinfo,"",@"SHT_NOTE"
	.sectionflags	@"SHF_NOTE_NV_CUINFO"
        /*0018*/ 	.short	0x0002
        /*001a*/ 	.short	0x0064
        /*001c*/ 	.short	0x0082
	.zero		2


//--------------------- .nv.info                  --------------------------
	.section	.nv.info,"",@"SHT_CUDA_INFO"
	.align	4


	//----- nvinfo : EIATTR_REGCOUNT
	.align		4
        /*0000*/ 	.byte	0x04, 0x2f
        /*0002*/ 	.short	(.L_1 - .L_0)
	.align		4
.L_0:
        /*0004*/ 	.word	index@(_Z23compute_next_generationPiS_S_S_iii)
        /*0008*/ 	.word	0x00000018


	//----- nvinfo : EIATTR_FRAME_SIZE
	.align		4
.L_1:
        /*000c*/ 	.byte	0x04, 0x11
        /*000e*/ 	.short	(.L_3 - .L_2)
	.align		4
.L_2:
        /*0010*/ 	.word	index@(_Z23compute_next_generationPiS_S_S_iii)
        /*0014*/ 	.word	0x00000000


	//----- nvinfo : EIATTR_MIN_STACK_SIZE
	.align		4
.L_3:
        /*0018*/ 	.byte	0x04, 0x12
        /*001a*/ 	.short	(.L_5 - .L_4)
	.align		4
.L_4:
        /*001c*/ 	.word	index@(_Z23compute_next_generationPiS_S_S_iii)
        /*0020*/ 	.word	0x00000000
.L_5:


//--------------------- .nv.compat                --------------------------
	.section	.nv.compat,"",@"SHT_CUDA_COMPAT_INFO"
	.align	4
        /*0000*/ 	.byte	0x02, 0x09, 0x00, 0x00, 0x02, 0x02, 0x01, 0x00, 0x02, 0x05, 0x05, 0x00, 0x03, 0x07, 0x01, 0x01
        /*0010*/ 	.byte	0x02, 0x03, 0x00, 0x00, 0x02, 0x06, 0x01, 0x00, 0x04, 0x0b, 0x08, 0x00, 0x09, 0x00, 0x00, 0x00
        /*0020*/ 	.byte	0x00, 0x00, 0x00, 0x00


//--------------------- .nv.info._Z23compute_next_generationPiS_S_S_iii --------------------------
	.section	.nv.info._Z23compute_next_generationPiS_S_S_iii,"",@"SHT_CUDA_INFO"
	.sectionflags	@""
	.align	4


	//----- nvinfo : EIATTR_CUDA_API_VERSION
	.align		4
        /*0000*/ 	.byte	0x04, 0x37
        /*0002*/ 	.short	(.L_7 - .L_6)
.L_6:
        /*0004*/ 	.word	0x00000082


	//----- nvinfo : EIATTR_KPARAM_INFO
	.align		4
.L_7:
        /*0008*/ 	.byte	0x04, 0x17
        /*000a*/ 	.short	(.L_9 - .L_8)
.L_8:
        /*000c*/ 	.word	0x00000000
        /*0010*/ 	.short	0x0006
        /*0012*/ 	.short	0x0028
        /*0014*/ 	.byte	0x00, 0xf0, 0x11, 0x00


	//----- nvinfo : EIATTR_KPARAM_INFO
	.align		4
.L_9:
        /*0018*/ 	.byte	0x04, 0x17
        /*001a*/ 	.short	(.L_11 - .L_10)
.L_10:
        /*001c*/ 	.word	0x00000000
        /*0020*/ 	.short	0x0005
        /*0022*/ 	.short	0x0024
        /*0024*/ 	.byte	0x00, 0xf0, 0x11, 0x00


	//----- nvinfo : EIATTR_KPARAM_INFO
	.align		4
.L_11:
        /*0028*/ 	.byte	0x04, 0x17
        /*002a*/ 	.short	(.L_13 - .L_12)
.L_12:
        /*002c*/ 	.word	0x00000000
        /*0030*/ 	.short	0x0004
        /*0032*/ 	.short	0x0020
        /*0034*/ 	.byte	0x00, 0xf0, 0x11, 0x00


	//----- nvinfo : EIATTR_KPARAM_INFO
	.align		4
.L_13:
        /*0038*/ 	.byte	0x04, 0x17
        /*003a*/ 	.short	(.L_15 - .L_14)
.L_14:
        /*003c*/ 	.word	0x00000000
        /*0040*/ 	.short	0x0003
        /*0042*/ 	.short	0x0018
        /*0044*/ 	.byte	0x00, 0xf5, 0x21, 0x00


	//----- nvinfo : EIATTR_KPARAM_INFO
	.align		4
.L_15:
        /*0048*/ 	.byte	0x04, 0x17
        /*004a*/ 	.short	(.L_17 - .L_16)
.L_16:
        /*004c*/ 	.word	0x00000000
        /*0050*/ 	.short	0x0002
        /*0052*/ 	.short	0x0010
        /*0054*/ 	.byte	0x00, 0xf5, 0x21, 0x00


	//----- nvinfo : EIATTR_KPARAM_INFO
	.align		4
.L_17:
        /*0058*/ 	.byte	0x04, 0x17
        /*005a*/ 	.short	(.L_19 - .L_18)
.L_18:
        /*005c*/ 	.word	0x00000000
        /*0060*/ 	.short	0x0001
        /*0062*/ 	.short	0x0008
        /*0064*/ 	.byte	0x00, 0xf5, 0x21, 0x00


	//----- nvinfo : EIATTR_KPARAM_INFO
	.align		4
.L_19:
        /*0068*/ 	.byte	0x04, 0x17
        /*006a*/ 	.short	(.L_21 - .L_20)
.L_20:
        /*006c*/ 	.word	0x00000000
        /*0070*/ 	.short	0x0000
        /*0072*/ 	.short	0x0000
        /*0074*/ 	.byte	0x00, 0xf5, 0x21, 0x00


	//----- nvinfo : EIATTR_SPARSE_MMA_MASK
	.align		4
.L_21:
        /*0078*/ 	.byte	0x03, 0x50
        /*007a*/ 	.short	0x0000


	//----- nvinfo : EIATTR_MAXREG_COUNT
	.align		4
        /*007c*/ 	.byte	0x03, 0x1b
        /*007e*/ 	.short	0x00ff


	//----- nvinfo : EIATTR_MERCURY_ISA_VERSION
	.align		4
        /*0080*/ 	.byte	0x03, 0x5f
        /*0082*/ 	.short	0x0101


	//----- nvinfo : EIATTR_VRC_CTA_INIT_COUNT
	.align		4
        /*0084*/ 	.byte	0x02, 0x4a
	.zero		1
	.zero		1


	//----- nvinfo : EIATTR_EXIT_INSTR_OFFSETS
	.align		4
        /*0088*/ 	.byte	0x04, 0x1c
        /*008a*/ 	.short	(.L_23 - .L_22)


	//   ....[0]....
.L_22:
        /*008c*/ 	.word	0x000000f0


	//   ....[1]....
        /*0090*/ 	.word	0x00000570


	//   ....[2]....
        /*0094*/ 	.word	0x000005f0


	//   ....[3]....
        /*0098*/ 	.word	0x00000650


	//----- nvinfo : EIATTR_CBANK_PARAM_SIZE
	.align		4
.L_23:
        /*009c*/ 	.byte	0x03, 0x19
        /*009e*/ 	.short	0x002c


	//----- nvinfo : EIATTR_PARAM_CBANK
	.align		4
        /*00a0*/ 	.byte	0x04, 0x0a
        /*00a2*/ 	.short	(.L_25 - .L_24)
	.align		4
.L_24:
        /*00a4*/ 	.word	index@(.nv.constant0._Z23compute_next_generationPiS_S_S_iii)
        /*00a8*/ 	.short	0x0380
        /*00aa*/ 	.short	0x002c


	//----- nvinfo : EIATTR_SW_WAR
	.align		4
.L_25:
        /*00ac*/ 	.byte	0x04, 0x36
        /*00ae*/ 	.short	(.L_27 - .L_26)
.L_26:
        /*00b0*/ 	.word	0x00000008
.L_27:


//--------------------- .nv.callgraph             --------------------------
	.section	.nv.callgraph,"",@"SHT_CUDA_CALLGRAPH"
	.align	4
	.sectionentsize	8
	.align		4
        /*0000*/ 	.word	0x00000000
	.align		4
        /*0004*/ 	.word	0xffffffff
	.align		4
        /*0008*/ 	.word	0x00000000
	.align		4
        /*000c*/ 	.word	0xfffffffe
	.align		4
        /*0010*/ 	.word	0x00000000
	.align		4
        /*0014*/ 	.word	0xfffffffd
	.align		4
        /*0018*/ 	.word	0x00000000
	.align		4
        /*001c*/ 	.word	0xfffffffc


//--------------------- .text._Z23compute_next_generationPiS_S_S_iii --------------------------
	.section	.text._Z23compute_next_generationPiS_S_S_iii,"ax",@progbits
	.align	128
        .global         _Z23compute_next_generationPiS_S_S_iii
        .type           _Z23compute_next_generationPiS_S_S_iii,@function
        .size           _Z23compute_next_generationPiS_S_S_iii,(.L_x_1 - _Z23compute_next_generationPiS_S_S_iii)
        .other          _Z23compute_next_generationPiS_S_S_iii,@"STO_CUDA_ENTRY STV_DEFAULT"
_Z23compute_next_generationPiS_S_S_iii:
.text._Z23compute_next_generationPiS_S_S_iii:
[----:B------:R-:W-:Y:S01]  /*0000*/  LDC R1, c[0x0][0x37c] ;  /* 0x0000df00ff017b82 */ /* 0x000fe20000000800 */
[----:B------:R-:W0:Y:S07]  /*0010*/  S2R R2, SR_TID.Y ;  /* 0x0000000000027919 */ /* 0x000e2e0000002200 */
[----:B------:R-:W1:Y:S01]  /*0020*/  LDC R5, c[0x0][0x360] ;  /* 0x0000d800ff057b82 */ /* 0x000e620000000800 */
[----:B------:R-:W2:Y:S01]  /*0030*/  LDCU UR7, c[0x0][0x3a8] ;  /* 0x00007500ff0777ac */ /* 0x000ea20008000800 */
[----:B------:R-:W1:Y:S01]  /*0040*/  S2R R0, SR_TID.X ;  /* 0x0000000000007919 */ /* 0x000e620000002100 */
[----:B------:R-:W2:Y:S05]  /*0050*/  LDCU.64 UR8, c[0x0][0x3a0] ;  /* 0x00007400ff0877ac */ /* 0x000eaa0008000a00 */
[----:B------:R-:W0:Y:S08]  /*0060*/  S2UR UR6, SR_CTAID.Y ;  /* 0x00000000000679c3 */ /* 0x000e300000002600 */
[----:B------:R-:W0:Y:S01]  /*0070*/  LDC R13, c[0x0][0x364] ;  /* 0x0000d900ff0d7b82 */ /* 0x000e220000000800 */
[----:B--2---:R-:W-:-:S07]  /*0080*/  UIADD3 UR4, UPT, UPT, UR7, UR9, URZ ;  /* 0x0000000907047290 */ /* 0x004fce000fffe0ff */
[----:B------:R-:W1:Y:S01]  /*0090*/  S2UR UR5, SR_CTAID.X ;  /* 0x00000000000579c3 */ /* 0x000e620000002500 */
[----:B0-----:R-:W-:-:S05]  /*00a0*/  IMAD R13, R13, UR6, R2 ;  /* 0x000000060d0d7c24 */ /* 0x001fca000f8e0202 */
[----:B------:R-:W-:Y:S01]  /*00b0*/  ISETP.GE.AND P0, PT, R13, UR4, PT ;  /* 0x000000040d007c0c */ /* 0x000fe2000bf06270 */
[----:B-1----:R-:W-:-:S05]  /*00c0*/  IMAD R5, R5, UR5, R0 ;  /* 0x0000000505057c24 */ /* 0x002fca000f8e0200 */
[----:B------:R-:W-:-:S04]  /*00d0*/  ISETP.GE.OR P0, PT, R5, UR8, P0 ;  /* 0x0000000805007c0c */ /* 0x000fc80008706670 */
[----:B------:R-:W-:-:S13]  /*00e0*/  ISETP.LT.OR P0, PT, R13, UR9, P0 ;  /* 0x000000090d007c0c */ /* 0x000fda0008701670 */
[----:B------:R-:W-:Y:S05]  /*00f0*/  @P0 EXIT ;  /* 0x000000000000094d */ /* 0x000fea0003800000 */
[C---:B------:R-:W-:Y:S01]  /*0100*/  VIADD R0, R13.reuse, 0xffffffff ;  /* 0xffffffff0d007836 */ /* 0x040fe20000000000 */
[----:B------:R-:W0:Y:S01]  /*0110*/  LDCU.64 UR10, c[0x0][0x380] ;  /* 0x00007000ff0a77ac */ /* 0x000e220008000a00 */
[C---:B------:R-:W-:Y:S01]  /*0120*/  ISETP.GE.AND P2, PT, R13.reuse, UR7, PT ;  /* 0x000000070d007c0c */ /* 0x040fe2000bf46270 */
[----:B------:R-:W-:Y:S01]  /*0130*/  IMAD.MOV.U32 R12, RZ, RZ, RZ ;  /* 0x000000ffff0c7224 */ /* 0x000fe200078e00ff */
[----:B------:R-:W-:Y:S01]  /*0140*/  SHF.R.S32.HI R11, RZ, 0x1f, R5 ;  /* 0x0000001fff0b7819 */ /* 0x000fe20000011405 */
[----:B------:R-:W1:Y:S01]  /*0150*/  LDCU.64 UR4, c[0x0][0x358] ;  /* 0x00006b00ff0477ac */ /* 0x000e620008000a00 */
[----:B------:R-:W-:Y:S01]  /*0160*/  ISETP.GT.AND P1, PT, R0, UR7, PT ;  /* 0x0000000700007c0c */ /* 0x000fe2000bf24270 */
[----:B------:R-:W-:Y:S01]  /*0170*/  IMAD R0, R13, UR8, RZ ;  /* 0x000000080d007c24 */ /* 0x000fe2000f8e02ff */
[C---:B------:R-:W-:Y:S01]  /*0180*/  ISETP.LT.OR P4, PT, R5.reuse, RZ, P2 ;  /* 0x000000ff0500720c */ /* 0x040fe20001781670 */
[----:B------:R-:W-:Y:S01]  /*0190*/  VIADD R17, R5, 0x1 ;  /* 0x0000000105117836 */ /* 0x000fe20000000000 */
[----:B------:R-:W-:Y:S01]  /*01a0*/  ISETP.NE.AND P1, PT, R13, RZ, !P1 ;  /* 0x000000ff0d00720c */ /* 0x000fe20004f25270 */
[----:B------:R-:W-:Y:S01]  /*01b0*/  VIADD R10, R0, -UR8 ;  /* 0x80000008000a7c36 */ /* 0x000fe20008000000 */
[----:B------:R-:W-:-:S02]  /*01c0*/  IADD3 R3, P0, PT, R5, R0, RZ ;  /* 0x0000000005037210 */ /* 0x000fc40007f1e0ff */
[C---:B------:R-:W-:Y:S02]  /*01d0*/  ISETP.LT.OR P5, PT, R5.reuse, RZ, !P1 ;  /* 0x000000ff0500720c */ /* 0x040fe40004fa1670 */
[----:B------:R-:W-:Y:S02]  /*01e0*/  IADD3 R7, P3, PT, R5, R10, RZ ;  /* 0x0000000a05077210 */ /* 0x000fe40007f7e0ff */
[-C--:B------:R-:W-:Y:S02]  /*01f0*/  LEA.HI.X.SX32 R4, R0, R11.reuse, 0x1, P0 ;  /* 0x0000000b00047211 */ /* 0x080fe400000f0eff */
[----:B------:R-:W-:Y:S02]  /*0200*/  LEA.HI.X.SX32 R8, R10, R11, 0x1, P3 ;  /* 0x0000000b0a087211 */ /* 0x000fe400018f0eff */
[----:B0-----:R-:W-:Y:S02]  /*0210*/  LEA R6, P6, R7, UR10, 0x2 ;  /* 0x0000000a07067c11 */ /* 0x001fe4000f8c10ff */
[----:B------:R-:W-:-:S02]  /*0220*/  LEA R2, P0, R3, UR10, 0x2 ;  /* 0x0000000a03027c11 */ /* 0x000fc4000f8010ff */
[----:B------:R-:W-:Y:S01]  /*0230*/  ISETP.LT.OR P3, PT, R5, 0x1, !P1 ;  /* 0x000000010500780c */ /* 0x000fe20004f61670 */
[----:B------:R-:W0:Y:S01]  /*0240*/  @!P5 LDC.64 R14, c[0x0][0x380] ;  /* 0x0000e000ff0edb82 */ /* 0x000e220000000a00 */
[----:B------:R-:W-:Y:S02]  /*0250*/  LEA.HI.X R7, R7, UR11, R8, 0x2, P6 ;  /* 0x0000000b07077c11 */ /* 0x000fe4000b0f1408 */
[----:B------:R-:W-:Y:S01]  /*0260*/  LEA.HI.X R3, R3, UR11, R4, 0x2, P0 ;  /* 0x0000000b03037c11 */ /* 0x000fe200080f1404 */
[----:B------:R-:W-:Y:S01]  /*0270*/  VIADD R4, R0, UR8 ;  /* 0x0000000800047c36 */ /* 0x000fe20008000000 */
[----:B------:R-:W-:-:S03]  /*0280*/  ISETP.GT.AND P0, PT, R13, UR7, PT ;  /* 0x000000070d007c0c */ /* 0x000fc6000bf04270 */
[----:B------:R-:W2:Y:S01]  /*0290*/  @!P4 LDC.64 R8, c[0x0][0x380] ;  /* 0x0000e000ff08cb82 */ /* 0x000ea20000000a00 */
[C---:B------:R-:W-:Y:S02]  /*02a0*/  ISETP.LT.OR P0, PT, R5.reuse, 0x1, P0 ;  /* 0x000000010500780c */ /* 0x040fe40000701670 */
[C---:B------:R-:W-:Y:S01]  /*02b0*/  IADD3 R16, P6, PT, R5.reuse, R4, RZ ;  /* 0x0000000405107210 */ /* 0x040fe20007fde0ff */
[----:B-1----:R-:W3:Y:S01]  /*02c0*/  @!P3 LDG.E R12, desc[UR4][R6.64+-0x4] ;  /* 0xfffffc04060cb981 */ /* 0x002ee2000c1e1900 */
[C---:B------:R-:W-:Y:S01]  /*02d0*/  ISETP.LT.OR P2, PT, R5.reuse, 0x1, P2 ;  /* 0x000000010500780c */ /* 0x040fe20001741670 */
[----:B------:R-:W-:Y:S01]  /*02e0*/  IMAD.IADD R0, R5, 0x1, R0 ;  /* 0x0000000105007824 */ /* 0x000fe200078e0200 */
[----:B------:R-:W-:Y:S01]  /*02f0*/  ISETP.GE.AND P3, PT, R17, UR8, PT ;  /* 0x0000000811007c0c */ /* 0x000fe2000bf66270 */
[C---:B------:R-:W-:Y:S01]  /*0300*/  @!P5 IMAD.IADD R17, R5.reuse, 0x1, R10 ;  /* 0x000000010511d824 */ /* 0x040fe200078e020a */
[----:B------:R-:W-:Y:S02]  /*0310*/  LEA.HI.X.SX32 R19, R4, R11, 0x1, P6 ;  /* 0x0000000b04137211 */ /* 0x000fe400030f0eff */
[----:B------:R-:W-:Y:S01]  /*0320*/  LEA R4, P6, R16, UR10, 0x2 ;  /* 0x0000000a10047c11 */ /* 0x000fe2000f8c10ff */
[----:B------:R-:W1:Y:S01]  /*0330*/  LDC.64 R10, c[0x0][0x380] ;  /* 0x0000e000ff0a7b82 */ /* 0x000e620000000a00 */
[----:B------:R-:W-:-:S02]  /*0340*/  ISETP.GT.AND P3, PT, R5, -0x2, !P3 ;  /* 0xfffffffe0500780c */ /* 0x000fc40005f64270 */
[----:B------:R-:W-:Y:S01]  /*0350*/  LEA.HI.X R5, R16, UR11, R19, 0x2, P6 ;  /* 0x0000000b10057c11 */ /* 0x000fe2000b0f1413 */
[----:B0-----:R-:W-:Y:S02]  /*0360*/  @!P5 IMAD.WIDE R14, R17, 0x4, R14 ;  /* 0x00000004110ed825 */ /* 0x001fe400078e020e */
[----:B------:R-:W3:Y:S01]  /*0370*/  @!P0 LDG.E R17, desc[UR4][R2.64+-0x4] ;  /* 0xfffffc0402118981 */ /* 0x000ee2000c1e1900 */
[----:B------:R-:W-:Y:S01]  /*0380*/  PLOP3.LUT P1, PT, P3, P1, PT, 0x80, 0x8 ;  /* 0x000000000008781c */ /* 0x000fe20001f23070 */
[----:B------:R-:W-:Y:S02]  /*0390*/  @!P4 VIADD R21, R0, UR8 ;  /* 0x000000080015cc36 */ /* 0x000fe40008000000 */
[----:B------:R-:W4:Y:S01]  /*03a0*/  @!P2 LDG.E R19, desc[UR4][R4.64+-0x4] ;  /* 0xfffffc040413a981 */ /* 0x000f22000c1e1900 */
[----:B------:R-:W-:Y:S01]  /*03b0*/  ISETP.GT.OR P6, PT, R13, UR7, !P3 ;  /* 0x000000070d007c0c */ /* 0x000fe2000dfc4670 */
[----:B--2---:R-:W-:Y:S02]  /*03c0*/  @!P4 IMAD.WIDE R8, R21, 0x4, R8 ;  /* 0x000000041508c825 */ /* 0x004fe400078e0208 */
[----:B------:R-:W2:Y:S01]  /*03d0*/  @!P5 LDG.E R15, desc[UR4][R14.64] ;  /* 0x000000040e0fd981 */ /* 0x000ea2000c1e1900 */
[----:B------:R-:W-:-:S03]  /*03e0*/  ISETP.GE.OR P3, PT, R13, UR7, !P3 ;  /* 0x000000070d007c0c */ /* 0x000fc6000df66670 */
[----:B------:R-:W5:Y:S04]  /*03f0*/  @!P4 LDG.E R9, desc[UR4][R8.64] ;  /* 0x000000040809c981 */ /* 0x000f68000c1e1900 */
[----:B------:R-:W5:Y:S01]  /*0400*/  @P1 LDG.E R7, desc[UR4][R6.64+0x4] ;  /* 0x0000040406071981 */ /* 0x000f62000c1e1900 */
[----:B-1----:R-:W-:-:S03]  /*0410*/  IMAD.WIDE R10, R0, 0x4, R10 ;  /* 0x00000004000a7825 */ /* 0x002fc600078e020a */
[----:B------:R-:W5:Y:S04]  /*0420*/  @!P6 LDG.E R3, desc[UR4][R2.64+0x4] ;  /* 0x000004040203e981 */ /* 0x000f68000c1e1900 */
[----:B------:R-:W5:Y:S04]  /*0430*/  LDG.E R16, desc[UR4][R10.64] ;  /* 0x000000040a107981 */ /* 0x000f68000c1e1900 */
[----:B------:R-:W5:Y:S01]  /*0440*/  @!P3 LDG.E R13, desc[UR4][R4.64+0x4] ;  /* 0x00000404040db981 */ /* 0x000f62000c1e1900 */
[----:B---3--:R-:W-:-:S04]  /*0450*/  @!P0 IMAD.IADD R12, R12, 0x1, R17 ;  /* 0x000000010c0c8824 */ /* 0x008fc800078e0211 */
[----:B----4-:R-:W-:-:S04]  /*0460*/  @!P2 IMAD.IADD R12, R12, 0x1, R19 ;  /* 0x000000010c0ca824 */ /* 0x010fc800078e0213 */
[----:B--2---:R-:W-:-:S04]  /*0470*/  @!P5 IMAD.IADD R12, R12, 0x1, R15 ;  /* 0x000000010c0cd824 */ /* 0x004fc800078e020f */
[----:B-----5:R-:W-:-:S04]  /*0480*/  @!P4 IMAD.IADD R12, R12, 0x1, R9 ;  /* 0x000000010c0cc824 */ /* 0x020fc800078e0209 */
[----:B------:R-:W-:Y:S02]  /*0490*/  @P1 IMAD.IADD R12, R12, 0x1, R7 ;  /* 0x000000010c0c1824 */ /* 0x000fe400078e0207 */
[----:B------:R-:W0:Y:S02]  /*04a0*/  LDC.64 R6, c[0x0][0x388] ;  /* 0x0000e200ff067b82 */ /* 0x000e240000000a00 */
[----:B------:R-:W-:Y:S01]  /*04b0*/  @!P6 IMAD.IADD R12, R12, 0x1, R3 ;  /* 0x000000010c0ce824 */ /* 0x000fe200078e0203 */
[----:B------:R-:W-:-:S03]  /*04c0*/  ISETP.NE.AND P0, PT, R16, 0x1, PT ;  /* 0x000000011000780c */ /* 0x000fc60003f05270 */
[----:B------:R-:W-:-:S05]  /*04d0*/  @!P3 IMAD.IADD R12, R12, 0x1, R13 ;  /* 0x000000010c0cb824 */ /* 0x000fca00078e020d */
[C---:B------:R-:W-:Y:S02]  /*04e0*/  LOP3.LUT R2, R12.reuse, 0xfffffffe, RZ, 0xc0, !PT ;  /* 0xfffffffe0c027812 */ /* 0x040fe400078ec0ff */
[----:B------:R-:W-:Y:S02]  /*04f0*/  ISETP.NE.AND P2, PT, R12, 0x3, PT ;  /* 0x000000030c00780c */ /* 0x000fe40003f45270 */
[----:B------:R-:W-:Y:S02]  /*0500*/  ISETP.NE.AND P1, PT, R2, 0x2, PT ;  /* 0x000000020200780c */ /* 0x000fe40003f25270 */
[----:B------:R-:W-:Y:S02]  /*0510*/  SEL R2, RZ, 0xffffffff, P2 ;  /* 0xffffffffff027807 */ /* 0x000fe40001000000 */
[----:B------:R-:W-:-:S04]  /*0520*/  @!P0 SEL R2, RZ, 0xffffffff, P1 ;  /* 0xffffffffff028807 */ /* 0x000fc80000800000 */
[----:B------:R-:W-:Y:S01]  /*0530*/  LOP3.LUT R5, R2, 0x1, RZ, 0xc0, !PT ;  /* 0x0000000102057812 */ /* 0x000fe200078ec0ff */
[----:B0-----:R-:W-:-:S03]  /*0540*/  IMAD.WIDE R2, R0, 0x4, R6 ;  /* 0x0000000400027825 */ /* 0x001fc600078e0206 */
[----:B------:R-:W-:Y:S02]  /*0550*/  ISETP.NE.U32.AND P0, PT, R5, 0x1, PT ;  /* 0x000000010500780c */ /* 0x000fe40003f05070 */
[----:B------:R0:W-:Y:S11]  /*0560*/  STG.E desc[UR4][R2.64], R5 ;  /* 0x0000000502007986 */ /* 0x0001f6000c101904 */
[----:B------:R-:W-:Y:S05]  /*0570*/  @P0 EXIT ;  /* 0x000000000000094d */ /* 0x000fea0003800000 */
[----:B0-----:R-:W0:Y:S02]  /*0580*/  LDC.64 R2, c[0x0][0x390] ;  /* 0x0000e400ff027b82 */ /* 0x001e240000000a00 */
[----:B0-----:R-:W-:-:S05]  /*0590*/  IMAD.WIDE R2, R0, 0x4, R2 ;  /* 0x0000000400027825 */ /* 0x001fca00078e0202 */
[----:B------:R-:W2:Y:S02]  /*05a0*/  LDG.E R4, desc[UR4][R2.64] ;  /* 0x0000000402047981 */ /* 0x000ea4000c1e1900 */
[----:B--2---:R-:W-:-:S05]  /*05b0*/  VIADD R5, R4, 0x1 ;  /* 0x0000000104057836 */ /* 0x004fca0000000000 */
[----:B------:R0:W-:Y:S04]  /*05c0*/  STG.E desc[UR4][R2.64], R5 ;  /* 0x0000000502007986 */ /* 0x0001e8000c101904 */
[----:B------:R-:W2:Y:S02]  /*05d0*/  LDG.E R10, desc[UR4][R10.64] ;  /* 0x000000040a0a7981 */ /* 0x000ea4000c1e1900 */
[----:B--2---:R-:W-:-:S13]  /*05e0*/  ISETP.NE.AND P0, PT, R10, 0x1, PT ;  /* 0x000000010a00780c */ /* 0x004fda0003f05270 */
[----:B0-----:R-:W-:Y:S05]  /*05f0*/  @P0 EXIT ;  /* 0x000000000000094d */ /* 0x001fea0003800000 */
[----:B------:R-:W0:Y:S02]  /*0600*/  LDC.64 R2, c[0x0][0x398] ;  /* 0x0000e600ff027b82 */ /* 0x000e240000000a00 */
[----:B0-----:R-:W-:-:S05]  /*0610*/  IMAD.WIDE R2, R0, 0x4, R2 ;  /* 0x0000000400027825 */ /* 0x001fca00078e0202 */
[----:B------:R-:W2:Y:S02]  /*0620*/  LDG.E R0, desc[UR4][R2.64] ;  /* 0x0000000402007981 */ /* 0x000ea4000c1e1900 */
[----:B--2---:R-:W-:-:S05]  /*0630*/  VIADD R5, R0, 0x1 ;  /* 0x0000000100057836 */ /* 0x004fca0000000000 */
[----:B------:R-:W-:Y:S01]  /*0640*/  STG.E desc[UR4][R2.64], R5 ;  /* 0x0000000502007986 */ /* 0x000fe2000c101904 */
[----:B------:R-:W-:Y:S05]  /*0650*/  EXIT ;  /* 0x000000000000794d */ /* 0x000fea0003800000 */
.L_x_0:
[----:B------:R-:W-:-:S00]  /*0660*/  BRA `(.L_x_0) ;  /* 0xfffffffc00fc7947 */ /* 0x000fc0000383ffff */
[----:B------:R-:W-:-:S00]  /*0670*/  NOP ;  /* 0x0000000000007918 */ /* 0x000fc00000000000 */
        /* <DEDUP_REMOVED lines=8> */
.L_x_1:


//--------------------- .nv.shared.reserved.0     --------------------------
	.section	.nv.shared.reserved.0,"aw",@nobits
	.weak		__nv_reservedSMEM_offset_0_alias
	.size		__nv_reservedSMEM_offset_0_alias, 0, 64
	.other		__nv_reservedSMEM_offset_0_alias,@"STO_CUDA_RESERVED_SHARED STV_DEFAULT"
__nv_reservedSMEM_offset_0_alias:
	.zero		0
	.zero		64


//--------------------- .nv.constant0._Z23compute_next_generationPiS_S_S_iii --------------------------
	.section	.nv.constant0._Z23compute_next_generationPiS_S_S_iii,"a",@progbits
	.sectionflags	@""
	.align	4
.nv.constant0._Z23compute_next_generationPiS_S_S_iii:
	.zero		940


//--------------------- SYMBOLS --------------------------

	.type		.nv.reservedSmem.offset0,@object
	.size		.nv.reservedSmem.offset0,0x4
